//
// Generated by NVIDIA NVVM Compiler
//
// Compiler Build ID: CL-36424714
// Cuda compilation tools, release 13.0, V13.0.88
// Based on NVVM 20.0.0
//

.version 9.0
.target sm_100
.address_size 64

	// .globl	_Z9transposePiS_i

.visible .entry _Z9transposePiS_i(
	.param .u64 .ptr .align 1 _Z9transposePiS_i_param_0,
	.param .u64 .ptr .align 1 _Z9transposePiS_i_param_1,
	.param .u32 _Z9transposePiS_i_param_2
)
{
	.reg .pred 	%p<11>;
	.reg .b32 	%r<29>;
	.reg .b64 	%rd<9>;

	ld.param.u64 	%rd3, [_Z9transposePiS_i_param_0];
	ld.param.u64 	%rd4, [_Z9transposePiS_i_param_1];
	ld.param.u32 	%r11, [_Z9transposePiS_i_param_2];
	mov.u32 	%r12, %ctaid.x;
	mov.u32 	%r13, %ntid.x;
	mov.u32 	%r14, %tid.x;
	mad.lo.s32 	%r1, %r12, %r13, %r14;
	mov.u32 	%r15, %ctaid.y;
	mov.u32 	%r16, %ntid.y;
	mov.u32 	%r17, %tid.y;
	mad.lo.s32 	%r2, %r15, %r16, %r17;
	max.s32 	%r18, %r2, %r1;
	setp.ge.s32 	%p1, %r18, %r11;
	setp.lt.s32 	%p2, %r11, 1;
	or.pred  	%p3, %p1, %p2;
	@%p3 bra 	$L__BB0_12;
	cvta.to.global.u64 	%rd5, %rd3;
	cvta.to.global.u64 	%rd6, %rd4;
	mad.lo.s32 	%r19, %r11, %r2, %r1;
	mul.wide.s32 	%rd7, %r19, 4;
	add.s64 	%rd1, %rd5, %rd7;
	mad.lo.s32 	%r20, %r11, %r1, %r2;
	mul.wide.s32 	%rd8, %r20, 4;
	add.s64 	%rd2, %rd6, %rd8;
	and.b32  	%r3, %r11, 15;
	setp.lt.u32 	%p4, %r11, 16;
	@%p4 bra 	$L__BB0_4;
	ld.global.u32 	%r28, [%rd1];
	and.b32  	%r21, %r11, 2147483632;
	neg.s32 	%r27, %r21;
$L__BB0_3:
	.pragma "nounroll";
	st.global.u32 	[%rd2], %r28;
	ld.global.u32 	%r22, [%rd1];
	st.global.u32 	[%rd2], %r22;
	ld.global.u32 	%r28, [%rd1];
	st.global.u32 	[%rd2], %r28;
	add.s32 	%r27, %r27, 16;
	setp.ne.s32 	%p5, %r27, 0;
	@%p5 bra 	$L__BB0_3;
$L__BB0_4:
	setp.eq.s32 	%p6, %r3, 0;
	@%p6 bra 	$L__BB0_12;
	and.b32  	%r10, %r11, 7;
	setp.lt.u32 	%p7, %r3, 8;
	@%p7 bra 	$L__BB0_7;
	ld.global.u32 	%r23, [%rd1];
	st.global.u32 	[%rd2], %r23;
$L__BB0_7:
	setp.eq.s32 	%p8, %r10, 0;
	@%p8 bra 	$L__BB0_12;
	setp.lt.u32 	%p9, %r10, 4;
	@%p9 bra 	$L__BB0_10;
	ld.global.u32 	%r24, [%rd1];
	st.global.u32 	[%rd2], %r24;
$L__BB0_10:
	and.b32  	%r25, %r11, 3;
	setp.eq.s32 	%p10, %r25, 0;
	@%p10 bra 	$L__BB0_12;
	ld.global.u32 	%r26, [%rd1];
	st.global.u32 	[%rd2], %r26;
$L__BB0_12:
	ret;

}


// ===== COMPILED SASS (sm_100) =====

	.target	sm_100

	.elftype	@"ET_EXEC"


//--------------------- .note.nv.tkinfo           --------------------------
	.section	.note.nv.tkinfo,"",@"SHT_NOTE"
	.sectionflags	@"SHF_NOTE_NV_TKINFO"
	.tkinfo
        /*0018*/ 	.word	0x00000002
        /*0030*/ 	.string	""
        /*0030*/ 	.string	"ptxas"
        /*0030*/ 	.string	"Cuda compilation tools, release 13.0, V13.0.88"
        /*0030*/ 	.string	"Build cuda_13.0.r13.0/compiler.36424714_0"
        /*0030*/ 	.string	"-arch sm_100 -m 64 "



//--------------------- .note.nv.cuinfo           --------------------------
	.section	.note.nv.cuinfo,"",@"SHT_NOTE"
	.sectionflags	@"SHF_NOTE_NV_CUINFO"
        /*0018*/ 	.short	0x0002
        /*001a*/ 	.short	0x0064
        /*001c*/ 	.short	0x0082
	.zero		2


//--------------------- .nv.info                  --------------------------
	.section	.nv.info,"",@"SHT_CUDA_INFO"
	.align	4


	//----- nvinfo : EIATTR_REGCOUNT
	.align		4
        /*0000*/ 	.byte	0x04, 0x2f
        /*0002*/ 	.short	(.L_1 - .L_0)
	.align		4
.L_0:
        /*0004*/ 	.word	index@(_Z9transposePiS_i)
        /*0008*/ 	.word	0x0000000e


	//----- nvinfo : EIATTR_FRAME_SIZE
	.align		4
.L_1:
        /*000c*/ 	.byte	0x04, 0x11
        /*000e*/ 	.short	(.L_3 - .L_2)
	.align		4
.L_2:
        /*0010*/ 	.word	index@(_Z9transposePiS_i)
        /*0014*/ 	.word	0x00000000


	//----- nvinfo : EIATTR_MIN_STACK_SIZE
	.align		4
.L_3:
        /*0018*/ 	.byte	0x04, 0x12
        /*001a*/ 	.short	(.L_5 - .L_4)
	.align		4
.L_4:
        /*001c*/ 	.word	index@(_Z9transposePiS_i)
        /*0020*/ 	.word	0x00000000
.L_5:


//--------------------- .nv.compat                --------------------------
	.section	.nv.compat,"",@"SHT_CUDA_COMPAT_INFO"
	.align	4
        /*0000*/ 	.byte	0x02, 0x09, 0x00, 0x00, 0x02, 0x02, 0x01, 0x00, 0x02, 0x05, 0x05, 0x00, 0x03, 0x07, 0x01, 0x01
        /*0010*/ 	.byte	0x02, 0x03, 0x00, 0x00, 0x02, 0x06, 0x01, 0x00, 0x04, 0x0b, 0x08, 0x00, 0x09, 0x00, 0x00, 0x00
        /*0020*/ 	.byte	0x00, 0x00, 0x00, 0x00


//--------------------- .nv.info._Z9transposePiS_i --------------------------
	.section	.nv.info._Z9transposePiS_i,"",@"SHT_CUDA_INFO"
	.sectionflags	@""
	.align	4


	//----- nvinfo : EIATTR_CUDA_API_VERSION
	.align		4
        /*0000*/ 	.byte	0x04, 0x37
        /*0002*/ 	.short	(.L_7 - .L_6)
.L_6:
        /*0004*/ 	.word	0x00000082


	//----- nvinfo : EIATTR_KPARAM_INFO
	.align		4
.L_7:
        /*0008*/ 	.byte	0x04, 0x17
        /*000a*/ 	.short	(.L_9 - .L_8)
.L_8:
        /*000c*/ 	.word	0x00000000
        /*0010*/ 	.short	0x0002
        /*0012*/ 	.short	0x0010
        /*0014*/ 	.byte	0x00, 0xf0, 0x11, 0x00


	//----- nvinfo : EIATTR_KPARAM_INFO
	.align		4
.L_9:
        /*0018*/ 	.byte	0x04, 0x17
        /*001a*/ 	.short	(.L_11 - .L_10)
.L_10:
        /*001c*/ 	.word	0x00000000
        /*0020*/ 	.short	0x0001
        /*0022*/ 	.short	0x0008
        /*0024*/ 	.byte	0x00, 0xf5, 0x21, 0x00


	//----- nvinfo : EIATTR_KPARAM_INFO
	.align		4
.L_11:
        /*0028*/ 	.byte	0x04, 0x17
        /*002a*/ 	.short	(.L_13 - .L_12)
.L_12:
        /*002c*/ 	.word	0x00000000
        /*0030*/ 	.short	0x0000
        /*0032*/ 	.short	0x0000
        /*0034*/ 	.byte	0x00, 0xf5, 0x21, 0x00


	//----- nvinfo : EIATTR_SPARSE_MMA_MASK
	.align		4
.L_13:
        /*0038*/ 	.byte	0x03, 0x50
        /*003a*/ 	.short	0x0000


	//----- nvinfo : EIATTR_MAXREG_COUNT
	.align		4
        /*003c*/ 	.byte	0x03, 0x1b
        /*003e*/ 	.short	0x00ff


	//----- nvinfo : EIATTR_MERCURY_ISA_VERSION
	.align		4
        /*0040*/ 	.byte	0x03, 0x5f
        /*0042*/ 	.short	0x0101


	//----- nvinfo : EIATTR_VRC_CTA_INIT_COUNT
	.align		4
        /*0044*/ 	.byte	0x02, 0x4a
	.zero		1
	.zero		1


	//----- nvinfo : EIATTR_EXIT_INSTR_OFFSETS
	.align		4
        /*0048*/ 	.byte	0x04, 0x1c
        /*004a*/ 	.short	(.L_15 - .L_14)


	//   ....[0]....
.L_14:
        /*004c*/ 	.word	0x000000d0


	//   ....[1]....
        /*0050*/ 	.word	0x00000240


	//   ....[2]....
        /*0054*/ 	.word	0x000002b0


	//   ....[3]....
        /*0058*/ 	.word	0x00000310


	//   ....[4]....
        /*005c*/ 	.word	0x00000340


	//----- nvinfo : EIATTR_CBANK_PARAM_SIZE
	.align		4
.L_15:
        /*0060*/ 	.byte	0x03, 0x19
        /*0062*/ 	.short	0x0014


	//----- nvinfo : EIATTR_PARAM_CBANK
	.align		4
        /*0064*/ 	.byte	0x04, 0x0a
        /*0066*/ 	.short	(.L_17 - .L_16)
	.align		4
.L_16:
        /*0068*/ 	.word	index@(.nv.constant0._Z9transposePiS_i)
        /*006c*/ 	.short	0x0380
        /*006e*/ 	.short	0x0014


	//----- nvinfo : EIATTR_SW_WAR
	.align		4
.L_17:
        /*0070*/ 	.byte	0x04, 0x36
        /*0072*/ 	.short	(.L_19 - .L_18)
.L_18:
        /*0074*/ 	.word	0x00000008
.L_19:


//--------------------- .nv.callgraph             --------------------------
	.section	.nv.callgraph,"",@"SHT_CUDA_CALLGRAPH"
	.align	4
	.sectionentsize	8
	.align		4
        /*0000*/ 	.word	0x00000000
	.align		4
        /*0004*/ 	.word	0xffffffff
	.align		4
        /*0008*/ 	.word	0x00000000
	.align		4
        /*000c*/ 	.word	0xfffffffe
	.align		4
        /*0010*/ 	.word	0x00000000
	.align		4
        /*0014*/ 	.word	0xfffffffd
	.align		4
        /*0018*/ 	.word	0x00000000
	.align		4
        /*001c*/ 	.word	0xfffffffc


//--------------------- .text._Z9transposePiS_i   --------------------------
	.section	.text._Z9transposePiS_i,"ax",@progbits
	.align	128
        .global         _Z9transposePiS_i
        .type           _Z9transposePiS_i,@function
        .size           _Z9transposePiS_i,(.L_x_5 - _Z9transposePiS_i)
        .other          _Z9transposePiS_i,@"STO_CUDA_ENTRY STV_DEFAULT"
_Z9transposePiS_i:
.text._Z9transposePiS_i:
[----:B------:R-:W-:Y:S01]  /*0000*/  LDC R1, c[0x0][0x37c] ;  /* 0x0000df00ff017b82 */ /* 0x000fe20000000800 */
[----:B------:R-:W0:Y:S07]  /*0010*/  S2R R3, SR_TID.X ;  /* 0x0000000000037919 */ /* 0x000e2e0000002100 */
[----:B------:R-:W0:Y:S01]  /*0020*/  LDC R0, c[0x0][0x360] ;  /* 0x0000d800ff007b82 */ /* 0x000e220000000800 */
[----:B------:R-:W1:Y:S07]  /*0030*/  S2R R2, SR_TID.Y ;  /* 0x0000000000027919 */ /* 0x000e6e0000002200 */
[----:B------:R-:W0:Y:S08]  /*0040*/  S2UR UR4, SR_CTAID.X ;  /* 0x00000000000479c3 */ /* 0x000e300000002500 */
[----:B------:R-:W1:Y:S08]  /*0050*/  S2UR UR5, SR_CTAID.Y ;  /* 0x00000000000579c3 */ /* 0x000e700000002600 */
[----:B------:R-:W1:Y:S08]  /*0060*/  LDC R7, c[0x0][0x364] ;  /* 0x0000d900ff077b82 */ /* 0x000e700000000800 */
[----:B------:R-:W2:Y:S01]  /*0070*/  LDC R11, c[0x0][0x390] ;  /* 0x0000e400ff0b7b82 */ /* 0x000ea20000000800 */
[----:B0-----:R-:W-:-:S02]  /*0080*/  IMAD R0, R0, UR4, R3 ;  /* 0x0000000400007c24 */ /* 0x001fc4000f8e0203 */
[----:B-1----:R-:W-:-:S05]  /*0090*/  IMAD R7, R7, UR5, R2 ;  /* 0x0000000507077c24 */ /* 0x002fca000f8e0202 */
[----:B------:R-:W-:Y:S02]  /*00a0*/  VIMNMX R2, PT, PT, R0, R7, !PT ;  /* 0x0000000700027248 */ /* 0x000fe40007fe0100 */
[----:B--2---:R-:W-:-:S04]  /*00b0*/  ISETP.GE.AND P0, PT, R11, 0x1, PT ;  /* 0x000000010b00780c */ /* 0x004fc80003f06270 */
[----:B------:R-:W-:-:S13]  /*00c0*/  ISETP.GE.OR P0, PT, R2, R11, !P0 ;  /* 0x0000000b0200720c */ /* 0x000fda0004706670 */
[----:B------:R-:W-:Y:S05]  /*00d0*/  @P0 EXIT ;  /* 0x000000000000094d */ /* 0x000fea0003800000 */
[----:B------:R-:W0:Y:S01]  /*00e0*/  LDC.64 R2, c[0x0][0x380] ;  /* 0x0000e000ff027b82 */ /* 0x000e220000000a00 */
[----:B------:R-:W-:Y:S01]  /*00f0*/  ISETP.GE.U32.AND P1, PT, R11, 0x10, PT ;  /* 0x000000100b00780c */ /* 0x000fe20003f26070 */
[-C--:B------:R-:W-:Y:S01]  /*0100*/  IMAD R9, R7, R11.reuse, R0 ;  /* 0x0000000b07097224 */ /* 0x080fe200078e0200 */
[----:B------:R-:W-:Y:S01]  /*0110*/  LOP3.LUT R6, R11, 0xf, RZ, 0xc0, !PT ;  /* 0x0000000f0b067812 */ /* 0x000fe200078ec0ff */
[----:B------:R-:W-:Y:S01]  /*0120*/  IMAD R7, R0, R11, R7 ;  /* 0x0000000b00077224 */ /* 0x000fe200078e0207 */
[----:B------:R-:W1:Y:S02]  /*0130*/  LDCU.64 UR4, c[0x0][0x358] ;  /* 0x00006b00ff0477ac */ /* 0x000e640008000a00 */
[----:B------:R-:W-:Y:S01]  /*0140*/  ISETP.NE.AND P0, PT, R6, RZ, PT ;  /* 0x000000ff0600720c */ /* 0x000fe20003f05270 */
[----:B------:R-:W2:Y:S01]  /*0150*/  LDC.64 R4, c[0x0][0x388] ;  /* 0x0000e200ff047b82 */ /* 0x000ea20000000a00 */
[----:B0-----:R-:W-:-:S04]  /*0160*/  IMAD.WIDE R2, R9, 0x4, R2 ;  /* 0x0000000409027825 */ /* 0x001fc800078e0202 */
[----:B--2---:R-:W-:Y:S01]  /*0170*/  IMAD.WIDE R4, R7, 0x4, R4 ;  /* 0x0000000407047825 */ /* 0x004fe200078e0204 */
[----:B-1----:R-:W-:Y:S06]  /*0180*/  @!P1 BRA `(.L_x_0) ;  /* 0x00000000002c9947 */ /* 0x002fec0003800000 */
[----:B------:R0:W5:Y:S01]  /*0190*/  LDG.E R7, desc[UR4][R2.64] ;  /* 0x0000000402077981 */ /* 0x000162000c1e1900 */
[----:B------:R-:W-:-:S05]  /*01a0*/  LOP3.LUT R0, R11, 0x7ffffff0, RZ, 0xc0, !PT ;  /* 0x7ffffff00b007812 */ /* 0x000fca00078ec0ff */
[----:B------:R-:W-:-:S07]  /*01b0*/  IMAD.MOV R0, RZ, RZ, -R0 ;  /* 0x000000ffff007224 */ /* 0x000fce00078e0a00 */
.L_x_1:
[----:B-----5:R1:W-:Y:S04]  /*01c0*/  STG.E desc[UR4][R4.64], R7 ;  /* 0x0000000704007986 */ /* 0x0203e8000c101904 */
[----:B--2---:R-:W2:Y:S01]  /*01d0*/  LDG.E R9, desc[UR4][R2.64] ;  /* 0x0000000402097981 */ /* 0x004ea2000c1e1900 */
[----:B------:R-:W-:-:S05]  /*01e0*/  VIADD R0, R0, 0x10 ;  /* 0x0000001000007836 */ /* 0x000fca0000000000 */
[----:B------:R-:W-:Y:S01]  /*01f0*/  ISETP.NE.AND P1, PT, R0, RZ, PT ;  /* 0x000000ff0000720c */ /* 0x000fe20003f25270 */
[----:B--2---:R2:W-:Y:S04]  /*0200*/  STG.E desc[UR4][R4.64], R9 ;  /* 0x0000000904007986 */ /* 0x0045e8000c101904 */
[----:B-1----:R-:W3:Y:S04]  /*0210*/  LDG.E R7, desc[UR4][R2.64] ;  /* 0x0000000402077981 */ /* 0x002ee8000c1e1900 */
[----:B---3--:R2:W-:Y:S04]  /*0220*/  STG.E desc[UR4][R4.64], R7 ;  /* 0x0000000704007986 */ /* 0x0085e8000c101904 */
[----:B------:R-:W-:Y:S05]  /*0230*/  @P1 BRA `(.L_x_1) ;  /* 0xfffffffc00e01947 */ /* 0x000fea000383ffff */
.L_x_0:
[----:B------:R-:W-:Y:S05]  /*0240*/  @!P0 EXIT ;  /* 0x000000000000894d */ /* 0x000fea0003800000 */
[----:B------:R-:W-:Y:S02]  /*0250*/  ISETP.GE.U32.AND P0, PT, R6, 0x8, PT ;  /* 0x000000080600780c */ /* 0x000fe40003f06070 */
[----:B------:R-:W-:-:S04]  /*0260*/  LOP3.LUT R0, R11, 0x7, RZ, 0xc0, !PT ;  /* 0x000000070b007812 */ /* 0x000fc800078ec0ff */
[----:B------:R-:W-:-:S07]  /*0270*/  ISETP.NE.AND P1, PT, R0, RZ, PT ;  /* 0x000000ff0000720c */ /* 0x000fce0003f25270 */
[----:B------:R-:W-:Y:S06]  /*0280*/  @!P0 BRA `(.L_x_2) ;  /* 0x0000000000088947 */ /* 0x000fec0003800000 */
[----:B--2---:R-:W2:Y:S04]  /*0290*/  LDG.E R7, desc[UR4][R2.64] ;  /* 0x0000000402077981 */ /* 0x004ea8000c1e1900 */
[----:B--2---:R1:W-:Y:S02]  /*02a0*/  STG.E desc[UR4][R4.64], R7 ;  /* 0x0000000704007986 */ /* 0x0043e4000c101904 */
.L_x_2:
[----:B------:R-:W-:Y:S05]  /*02b0*/  @!P1 EXIT ;  /* 0x000000000000994d */ /* 0x000fea0003800000 */
[----:B------:R-:W-:Y:S02]  /*02c0*/  ISETP.GE.U32.AND P0, PT, R0, 0x4, PT ;  /* 0x000000040000780c */ /* 0x000fe40003f06070 */
[----:B------:R-:W-:-:S11]  /*02d0*/  LOP3.LUT P1, RZ, R11, 0x3, RZ, 0xc0, !PT ;  /* 0x000000030bff7812 */ /* 0x000fd6000782c0ff */
[----:B------:R-:W-:Y:S05]  /*02e0*/  @!P0 BRA `(.L_x_3) ;  /* 0x0000000000088947 */ /* 0x000fea0003800000 */
[----:B-12---:R-:W2:Y:S04]  /*02f0*/  LDG.E R7, desc[UR4][R2.64] ;  /* 0x0000000402077981 */ /* 0x006ea8000c1e1900 */
[----:B--2---:R3:W-:Y:S02]  /*0300*/  STG.E desc[UR4][R4.64], R7 ;  /* 0x0000000704007986 */ /* 0x0047e4000c101904 */
.L_x_3:
[----:B------:R-:W-:Y:S05]  /*0310*/  @!P1 EXIT ;  /* 0x000000000000994d */ /* 0x000fea0003800000 */
[----:B0-----:R-:W4:Y:S04]  /*0320*/  LDG.E R3, desc[UR4][R2.64] ;  /* 0x0000000402037981 */ /* 0x001f28000c1e1900 */
[----:B----4-:R-:W-:Y:S01]  /*0330*/  STG.E desc[UR4][R4.64], R3 ;  /* 0x0000000304007986 */ /* 0x010fe2000c101904 */
[----:B------:R-:W-:Y:S05]  /*0340*/  EXIT ;  /* 0x000000000000794d */ /* 0x000fea0003800000 */
.L_x_4:
[----:B------:R-:W-:-:S00]  /*0350*/  BRA `(.L_x_4) ;  /* 0xfffffffc00fc7947 */ /* 0x000fc0000383ffff */
[----:B------:R-:W-:-:S00]  /*0360*/  NOP ;  /* 0x0000000000007918 */ /* 0x000fc00000000000 */
        /* <DEDUP_REMOVED lines=9> */
.L_x_5:


//--------------------- .nv.shared.reserved.0     --------------------------
	.section	.nv.shared.reserved.0,"aw",@nobits
	.weak		__nv_reservedSMEM_offset_0_alias
	.size		__nv_reservedSMEM_offset_0_alias, 0, 64
	.other		__nv_reservedSMEM_offset_0_alias,@"STO_CUDA_RESERVED_SHARED STV_DEFAULT"
__nv_reservedSMEM_offset_0_alias:
	.zero		0
	.zero		64


//--------------------- .nv.constant0._Z9transposePiS_i --------------------------
	.section	.nv.constant0._Z9transposePiS_i,"a",@progbits
	.sectionflags	@""
	.align	4
.nv.constant0._Z9transposePiS_i:
	.zero		916


//--------------------- SYMBOLS --------------------------

	.type		.nv.reservedSmem.offset0,@object
	.size		.nv.reservedSmem.offset0,0x4
